//
// Generated by NVIDIA NVVM Compiler
//
// Compiler Build ID: CL-36424714
// Cuda compilation tools, release 13.0, V13.0.88
// Based on NVVM 20.0.0
//

.version 9.0
.target sm_100
.address_size 64

	// .globl	_Z16bfs_round_kernelPKiS0_S0_iiPiS1_S1_S1_i

.visible .entry _Z16bfs_round_kernelPKiS0_S0_iiPiS1_S1_S1_i(
	.param .u64 .ptr .align 1 _Z16bfs_round_kernelPKiS0_S0_iiPiS1_S1_S1_i_param_0,
	.param .u64 .ptr .align 1 _Z16bfs_round_kernelPKiS0_S0_iiPiS1_S1_S1_i_param_1,
	.param .u64 .ptr .align 1 _Z16bfs_round_kernelPKiS0_S0_iiPiS1_S1_S1_i_param_2,
	.param .u32 _Z16bfs_round_kernelPKiS0_S0_iiPiS1_S1_S1_i_param_3,
	.param .u32 _Z16bfs_round_kernelPKiS0_S0_iiPiS1_S1_S1_i_param_4,
	.param .u64 .ptr .align 1 _Z16bfs_round_kernelPKiS0_S0_iiPiS1_S1_S1_i_param_5,
	.param .u64 .ptr .align 1 _Z16bfs_round_kernelPKiS0_S0_iiPiS1_S1_S1_i_param_6,
	.param .u64 .ptr .align 1 _Z16bfs_round_kernelPKiS0_S0_iiPiS1_S1_S1_i_param_7,
	.param .u64 .ptr .align 1 _Z16bfs_round_kernelPKiS0_S0_iiPiS1_S1_S1_i_param_8,
	.param .u32 _Z16bfs_round_kernelPKiS0_S0_iiPiS1_S1_S1_i_param_9
)
{
	.reg .pred 	%p<17>;
	.reg .b32 	%r<46>;
	.reg .b64 	%rd<54>;

	ld.param.u64 	%rd8, [_Z16bfs_round_kernelPKiS0_S0_iiPiS1_S1_S1_i_param_0];
	ld.param.u64 	%rd10, [_Z16bfs_round_kernelPKiS0_S0_iiPiS1_S1_S1_i_param_1];
	ld.param.u64 	%rd9, [_Z16bfs_round_kernelPKiS0_S0_iiPiS1_S1_S1_i_param_2];
	ld.param.u32 	%r29, [_Z16bfs_round_kernelPKiS0_S0_iiPiS1_S1_S1_i_param_3];
	ld.param.u32 	%r27, [_Z16bfs_round_kernelPKiS0_S0_iiPiS1_S1_S1_i_param_4];
	ld.param.u64 	%rd11, [_Z16bfs_round_kernelPKiS0_S0_iiPiS1_S1_S1_i_param_5];
	ld.param.u64 	%rd12, [_Z16bfs_round_kernelPKiS0_S0_iiPiS1_S1_S1_i_param_6];
	ld.param.u64 	%rd13, [_Z16bfs_round_kernelPKiS0_S0_iiPiS1_S1_S1_i_param_7];
	ld.param.u64 	%rd14, [_Z16bfs_round_kernelPKiS0_S0_iiPiS1_S1_S1_i_param_8];
	ld.param.u32 	%r28, [_Z16bfs_round_kernelPKiS0_S0_iiPiS1_S1_S1_i_param_9];
	cvta.to.global.u64 	%rd1, %rd13;
	cvta.to.global.u64 	%rd2, %rd14;
	cvta.to.global.u64 	%rd3, %rd12;
	cvta.to.global.u64 	%rd4, %rd11;
	cvta.to.global.u64 	%rd5, %rd10;
	mov.u32 	%r30, %ctaid.x;
	mov.u32 	%r31, %ntid.x;
	mov.u32 	%r32, %tid.x;
	mad.lo.s32 	%r1, %r30, %r31, %r32;
	setp.ge.s32 	%p1, %r1, %r29;
	@%p1 bra 	$L__BB0_23;
	cvta.to.global.u64 	%rd15, %rd9;
	cvta.to.global.u64 	%rd16, %rd8;
	mul.wide.s32 	%rd17, %r1, 4;
	add.s64 	%rd18, %rd15, %rd17;
	ld.global.u32 	%r33, [%rd18];
	mul.wide.s32 	%rd19, %r33, 4;
	add.s64 	%rd20, %rd16, %rd19;
	ld.global.u32 	%r2, [%rd20];
	ld.global.u32 	%r3, [%rd20+4];
	setp.ge.s32 	%p2, %r2, %r3;
	@%p2 bra 	$L__BB0_23;
	add.s32 	%r4, %r28, 1;
	sub.s32 	%r34, %r3, %r2;
	and.b32  	%r5, %r34, 3;
	setp.eq.s32 	%p3, %r5, 0;
	mov.u32 	%r43, %r2;
	@%p3 bra 	$L__BB0_8;
	neg.s32 	%r41, %r5;
	mov.u32 	%r43, %r2;
$L__BB0_4:
	.pragma "nounroll";
	mul.wide.s32 	%rd21, %r43, 4;
	add.s64 	%rd22, %rd5, %rd21;
	ld.global.u32 	%r9, [%rd22];
	mul.wide.s32 	%rd23, %r9, 4;
	add.s64 	%rd24, %rd4, %rd23;
	atom.global.exch.b32 	%r35, [%rd24], 1;
	setp.ne.s32 	%p4, %r35, 0;
	@%p4 bra 	$L__BB0_7;
	add.s64 	%rd26, %rd3, %rd23;
	st.global.u32 	[%rd26], %r4;
	atom.global.add.u32 	%r10, [%rd2], 1;
	setp.ge.s32 	%p5, %r10, %r27;
	@%p5 bra 	$L__BB0_7;
	mul.wide.s32 	%rd27, %r10, 4;
	add.s64 	%rd28, %rd1, %rd27;
	st.global.u32 	[%rd28], %r9;
$L__BB0_7:
	add.s32 	%r43, %r43, 1;
	add.s32 	%r41, %r41, 1;
	setp.ne.s32 	%p6, %r41, 0;
	@%p6 bra 	$L__BB0_4;
$L__BB0_8:
	sub.s32 	%r36, %r2, %r3;
	setp.gt.u32 	%p7, %r36, -4;
	@%p7 bra 	$L__BB0_23;
	sub.s32 	%r44, %r43, %r3;
	add.s64 	%rd6, %rd5, 8;
$L__BB0_10:
	mul.wide.s32 	%rd29, %r43, 4;
	add.s64 	%rd7, %rd6, %rd29;
	ld.global.u32 	%r17, [%rd7+-8];
	mul.wide.s32 	%rd30, %r17, 4;
	add.s64 	%rd31, %rd4, %rd30;
	atom.global.exch.b32 	%r37, [%rd31], 1;
	setp.ne.s32 	%p8, %r37, 0;
	@%p8 bra 	$L__BB0_13;
	add.s64 	%rd33, %rd3, %rd30;
	st.global.u32 	[%rd33], %r4;
	atom.global.add.u32 	%r18, [%rd2], 1;
	setp.ge.s32 	%p9, %r18, %r27;
	@%p9 bra 	$L__BB0_13;
	mul.wide.s32 	%rd34, %r18, 4;
	add.s64 	%rd35, %rd1, %rd34;
	st.global.u32 	[%rd35], %r17;
$L__BB0_13:
	ld.global.u32 	%r19, [%rd7+-4];
	mul.wide.s32 	%rd36, %r19, 4;
	add.s64 	%rd37, %rd4, %rd36;
	atom.global.exch.b32 	%r38, [%rd37], 1;
	setp.ne.s32 	%p10, %r38, 0;
	@%p10 bra 	$L__BB0_16;
	add.s64 	%rd39, %rd3, %rd36;
	st.global.u32 	[%rd39], %r4;
	atom.global.add.u32 	%r20, [%rd2], 1;
	setp.ge.s32 	%p11, %r20, %r27;
	@%p11 bra 	$L__BB0_16;
	mul.wide.s32 	%rd40, %r20, 4;
	add.s64 	%rd41, %rd1, %rd40;
	st.global.u32 	[%rd41], %r19;
$L__BB0_16:
	ld.global.u32 	%r21, [%rd7];
	mul.wide.s32 	%rd42, %r21, 4;
	add.s64 	%rd43, %rd4, %rd42;
	atom.global.exch.b32 	%r39, [%rd43], 1;
	setp.ne.s32 	%p12, %r39, 0;
	@%p12 bra 	$L__BB0_19;
	add.s64 	%rd45, %rd3, %rd42;
	st.global.u32 	[%rd45], %r4;
	atom.global.add.u32 	%r22, [%rd2], 1;
	setp.ge.s32 	%p13, %r22, %r27;
	@%p13 bra 	$L__BB0_19;
	mul.wide.s32 	%rd46, %r22, 4;
	add.s64 	%rd47, %rd1, %rd46;
	st.global.u32 	[%rd47], %r21;
$L__BB0_19:
	ld.global.u32 	%r23, [%rd7+4];
	mul.wide.s32 	%rd48, %r23, 4;
	add.s64 	%rd49, %rd4, %rd48;
	atom.global.exch.b32 	%r40, [%rd49], 1;
	setp.ne.s32 	%p14, %r40, 0;
	@%p14 bra 	$L__BB0_22;
	add.s64 	%rd51, %rd3, %rd48;
	st.global.u32 	[%rd51], %r4;
	atom.global.add.u32 	%r24, [%rd2], 1;
	setp.ge.s32 	%p15, %r24, %r27;
	@%p15 bra 	$L__BB0_22;
	mul.wide.s32 	%rd52, %r24, 4;
	add.s64 	%rd53, %rd1, %rd52;
	st.global.u32 	[%rd53], %r23;
$L__BB0_22:
	add.s32 	%r43, %r43, 4;
	add.s32 	%r44, %r44, 4;
	setp.ne.s32 	%p16, %r44, 0;
	@%p16 bra 	$L__BB0_10;
$L__BB0_23:
	ret;

}


// ===== COMPILED SASS (sm_100) =====

	.target	sm_100

	.elftype	@"ET_EXEC"


//--------------------- .note.nv.tkinfo           --------------------------
	.section	.note.nv.tkinfo,"",@"SHT_NOTE"
	.sectionflags	@"SHF_NOTE_NV_TKINFO"
	.tkinfo
        /*0018*/ 	.word	0x00000002
        /*0030*/ 	.string	""
        /*0030*/ 	.string	"ptxas"
        /*0030*/ 	.string	"Cuda compilation tools, release 13.0, V13.0.88"
        /*0030*/ 	.string	"Build cuda_13.0.r13.0/compiler.36424714_0"
        /*0030*/ 	.string	"-arch sm_100 -m 64 "



//--------------------- .note.nv.cuinfo           --------------------------
	.section	.note.nv.cuinfo,"",@"SHT_NOTE"
	.sectionflags	@"SHF_NOTE_NV_CUINFO"
        /*0018*/ 	.short	0x0002
        /*001a*/ 	.short	0x0064
        /*001c*/ 	.short	0x0082
	.zero		2


//--------------------- .nv.info                  --------------------------
	.section	.nv.info,"",@"SHT_CUDA_INFO"
	.align	4


	//----- nvinfo : EIATTR_REGCOUNT
	.align		4
        /*0000*/ 	.byte	0x04, 0x2f
        /*0002*/ 	.short	(.L_1 - .L_0)
	.align		4
.L_0:
        /*0004*/ 	.word	index@(_Z16bfs_round_kernelPKiS0_S0_iiPiS1_S1_S1_i)
        /*0008*/ 	.word	0x0000001a


	//----- nvinfo : EIATTR_FRAME_SIZE
	.align		4
.L_1:
        /*000c*/ 	.byte	0x04, 0x11
        /*000e*/ 	.short	(.L_3 - .L_2)
	.align		4
.L_2:
        /*0010*/ 	.word	index@(_Z16bfs_round_kernelPKiS0_S0_iiPiS1_S1_S1_i)
        /*0014*/ 	.word	0x00000000


	//----- nvinfo : EIATTR_MIN_STACK_SIZE
	.align		4
.L_3:
        /*0018*/ 	.byte	0x04, 0x12
        /*001a*/ 	.short	(.L_5 - .L_4)
	.align		4
.L_4:
        /*001c*/ 	.word	index@(_Z16bfs_round_kernelPKiS0_S0_iiPiS1_S1_S1_i)
        /*0020*/ 	.word	0x00000000
.L_5:


//--------------------- .nv.compat                --------------------------
	.section	.nv.compat,"",@"SHT_CUDA_COMPAT_INFO"
	.align	4
        /*0000*/ 	.byte	0x02, 0x09, 0x00, 0x00, 0x02, 0x02, 0x01, 0x00, 0x02, 0x05, 0x05, 0x00, 0x03, 0x07, 0x01, 0x01
        /*0010*/ 	.byte	0x02, 0x03, 0x00, 0x00, 0x02, 0x06, 0x01, 0x00, 0x04, 0x0b, 0x08, 0x00, 0x09, 0x00, 0x00, 0x00
        /*0020*/ 	.byte	0x00, 0x00, 0x00, 0x00


//--------------------- .nv.info._Z16bfs_round_kernelPKiS0_S0_iiPiS1_S1_S1_i --------------------------
	.section	.nv.info._Z16bfs_round_kernelPKiS0_S0_iiPiS1_S1_S1_i,"",@"SHT_CUDA_INFO"
	.sectionflags	@""
	.align	4


	//----- nvinfo : EIATTR_CUDA_API_VERSION
	.align		4
        /*0000*/ 	.byte	0x04, 0x37
        /*0002*/ 	.short	(.L_7 - .L_6)
.L_6:
        /*0004*/ 	.word	0x00000082


	//----- nvinfo : EIATTR_KPARAM_INFO
	.align		4
.L_7:
        /*0008*/ 	.byte	0x04, 0x17
        /*000a*/ 	.short	(.L_9 - .L_8)
.L_8:
        /*000c*/ 	.word	0x00000000
        /*0010*/ 	.short	0x0009
        /*0012*/ 	.short	0x0040
        /*0014*/ 	.byte	0x00, 0xf0, 0x11, 0x00


	//----- nvinfo : EIATTR_KPARAM_INFO
	.align		4
.L_9:
        /*0018*/ 	.byte	0x04, 0x17
        /*001a*/ 	.short	(.L_11 - .L_10)
.L_10:
        /*001c*/ 	.word	0x00000000
        /*0020*/ 	.short	0x0008
        /*0022*/ 	.short	0x0038
        /*0024*/ 	.byte	0x00, 0xf5, 0x21, 0x00


	//----- nvinfo : EIATTR_KPARAM_INFO
	.align		4
.L_11:
        /*0028*/ 	.byte	0x04, 0x17
        /*002a*/ 	.short	(.L_13 - .L_12)
.L_12:
        /*002c*/ 	.word	0x00000000
        /*0030*/ 	.short	0x0007
        /*0032*/ 	.short	0x0030
        /*0034*/ 	.byte	0x00, 0xf5, 0x21, 0x00


	//----- nvinfo : EIATTR_KPARAM_INFO
	.align		4
.L_13:
        /*0038*/ 	.byte	0x04, 0x17
        /*003a*/ 	.short	(.L_15 - .L_14)
.L_14:
        /*003c*/ 	.word	0x00000000
        /*0040*/ 	.short	0x0006
        /*0042*/ 	.short	0x0028
        /*0044*/ 	.byte	0x00, 0xf5, 0x21, 0x00


	//----- nvinfo : EIATTR_KPARAM_INFO
	.align		4
.L_15:
        /*0048*/ 	.byte	0x04, 0x17
        /*004a*/ 	.short	(.L_17 - .L_16)
.L_16:
        /*004c*/ 	.word	0x00000000
        /*0050*/ 	.short	0x0005
        /*0052*/ 	.short	0x0020
        /*0054*/ 	.byte	0x00, 0xf5, 0x21, 0x00


	//----- nvinfo : EIATTR_KPARAM_INFO
	.align		4
.L_17:
        /*0058*/ 	.byte	0x04, 0x17
        /*005a*/ 	.short	(.L_19 - .L_18)
.L_18:
        /*005c*/ 	.word	0x00000000
        /*0060*/ 	.short	0x0004
        /*0062*/ 	.short	0x001c
        /*0064*/ 	.byte	0x00, 0xf0, 0x11, 0x00


	//----- nvinfo : EIATTR_KPARAM_INFO
	.align		4
.L_19:
        /*0068*/ 	.byte	0x04, 0x17
        /*006a*/ 	.short	(.L_21 - .L_20)
.L_20:
        /*006c*/ 	.word	0x00000000
        /*0070*/ 	.short	0x0003
        /*0072*/ 	.short	0x0018
        /*0074*/ 	.byte	0x00, 0xf0, 0x11, 0x00


	//----- nvinfo : EIATTR_KPARAM_INFO
	.align		4
.L_21:
        /*0078*/ 	.byte	0x04, 0x17
        /*007a*/ 	.short	(.L_23 - .L_22)
.L_22:
        /*007c*/ 	.word	0x00000000
        /*0080*/ 	.short	0x0002
        /*0082*/ 	.short	0x0010
        /*0084*/ 	.byte	0x00, 0xf5, 0x21, 0x00


	//----- nvinfo : EIATTR_KPARAM_INFO
	.align		4
.L_23:
        /*0088*/ 	.byte	0x04, 0x17
        /*008a*/ 	.short	(.L_25 - .L_24)
.L_24:
        /*008c*/ 	.word	0x00000000
        /*0090*/ 	.short	0x0001
        /*0092*/ 	.short	0x0008
        /*0094*/ 	.byte	0x00, 0xf5, 0x21, 0x00


	//----- nvinfo : EIATTR_KPARAM_INFO
	.align		4
.L_25:
        /*0098*/ 	.byte	0x04, 0x17
        /*009a*/ 	.short	(.L_27 - .L_26)
.L_26:
        /*009c*/ 	.word	0x00000000
        /*00a0*/ 	.short	0x0000
        /*00a2*/ 	.short	0x0000
        /*00a4*/ 	.byte	0x00, 0xf5, 0x21, 0x00


	//----- nvinfo : EIATTR_SPARSE_MMA_MASK
	.align		4
.L_27:
        /*00a8*/ 	.byte	0x03, 0x50
        /*00aa*/ 	.short	0x0000


	//----- nvinfo : EIATTR_MAXREG_COUNT
	.align		4
        /*00ac*/ 	.byte	0x03, 0x1b
        /*00ae*/ 	.short	0x00ff


	//----- nvinfo : EIATTR_MERCURY_ISA_VERSION
	.align		4
        /*00b0*/ 	.byte	0x03, 0x5f
        /*00b2*/ 	.short	0x0101


	//----- nvinfo : EIATTR_INT_WARP_WIDE_INSTR_OFFSETS
	.align		4
        /*00b4*/ 	.byte	0x04, 0x31
        /*00b6*/ 	.short	(.L_29 - .L_28)


	//   ....[0]....
.L_28:
        /*00b8*/ 	.word	0x000002a0


	//   ....[1]....
        /*00bc*/ 	.word	0x00000350


	//   ....[2]....
        /*00c0*/ 	.word	0x00000540


	//   ....[3]....
        /*00c4*/ 	.word	0x000005f0


	//   ....[4]....
        /*00c8*/ 	.word	0x000006d0


	//   ....[5]....
        /*00cc*/ 	.word	0x00000780


	//   ....[6]....
        /*00d0*/ 	.word	0x00000860


	//   ....[7]....
        /*00d4*/ 	.word	0x00000910


	//   ....[8]....
        /*00d8*/ 	.word	0x00000a10


	//   ....[9]....
        /*00dc*/ 	.word	0x00000ac0


	//----- nvinfo : EIATTR_VRC_CTA_INIT_COUNT
	.align		4
.L_29:
        /*00e0*/ 	.byte	0x02, 0x4a
	.zero		1
	.zero		1


	//----- nvinfo : EIATTR_EXIT_INSTR_OFFSETS
	.align		4
        /*00e4*/ 	.byte	0x04, 0x1c
        /*00e6*/ 	.short	(.L_31 - .L_30)


	//   ....[0]....
.L_30:
        /*00e8*/ 	.word	0x00000070


	//   ....[1]....
        /*00ec*/ 	.word	0x00000110


	//   ....[2]....
        /*00f0*/ 	.word	0x00000410


	//   ....[3]....
        /*00f4*/ 	.word	0x00000b50


	//----- nvinfo : EIATTR_CRS_STACK_SIZE
	.align		4
.L_31:
        /*00f8*/ 	.byte	0x04, 0x1e
        /*00fa*/ 	.short	(.L_33 - .L_32)
.L_32:
        /*00fc*/ 	.word	0x00000000


	//----- nvinfo : EIATTR_CBANK_PARAM_SIZE
	.align		4
.L_33:
        /*0100*/ 	.byte	0x03, 0x19
        /*0102*/ 	.short	0x0044


	//----- nvinfo : EIATTR_PARAM_CBANK
	.align		4
        /*0104*/ 	.byte	0x04, 0x0a
        /*0106*/ 	.short	(.L_35 - .L_34)
	.align		4
.L_34:
        /*0108*/ 	.word	index@(.nv.constant0._Z16bfs_round_kernelPKiS0_S0_iiPiS1_S1_S1_i)
        /*010c*/ 	.short	0x0380
        /*010e*/ 	.short	0x0044


	//----- nvinfo : EIATTR_SW_WAR
	.align		4
.L_35:
        /*0110*/ 	.byte	0x04, 0x36
        /*0112*/ 	.short	(.L_37 - .L_36)
.L_36:
        /*0114*/ 	.word	0x00000008
.L_37:


//--------------------- .nv.callgraph             --------------------------
	.section	.nv.callgraph,"",@"SHT_CUDA_CALLGRAPH"
	.align	4
	.sectionentsize	8
	.align		4
        /*0000*/ 	.word	0x00000000
	.align		4
        /*0004*/ 	.word	0xffffffff
	.align		4
        /*0008*/ 	.word	0x00000000
	.align		4
        /*000c*/ 	.word	0xfffffffe
	.align		4
        /*0010*/ 	.word	0x00000000
	.align		4
        /*0014*/ 	.word	0xfffffffd
	.align		4
        /*0018*/ 	.word	0x00000000
	.align		4
        /*001c*/ 	.word	0xfffffffc


//--------------------- .text._Z16bfs_round_kernelPKiS0_S0_iiPiS1_S1_S1_i --------------------------
	.section	.text._Z16bfs_round_kernelPKiS0_S0_iiPiS1_S1_S1_i,"ax",@progbits
	.align	128
        .global         _Z16bfs_round_kernelPKiS0_S0_iiPiS1_S1_S1_i
        .type           _Z16bfs_round_kernelPKiS0_S0_iiPiS1_S1_S1_i,@function
        .size           _Z16bfs_round_kernelPKiS0_S0_iiPiS1_S1_S1_i,(.L_x_15 - _Z16bfs_round_kernelPKiS0_S0_iiPiS1_S1_S1_i)
        .other          _Z16bfs_round_kernelPKiS0_S0_iiPiS1_S1_S1_i,@"STO_CUDA_ENTRY STV_DEFAULT"
_Z16bfs_round_kernelPKiS0_S0_iiPiS1_S1_S1_i:
.text._Z16bfs_round_kernelPKiS0_S0_iiPiS1_S1_S1_i:
[----:B------:R-:W-:Y:S01]  /*0000*/  LDC R1, c[0x0][0x37c] ;  /* 0x0000df00ff017b82 */ /* 0x000fe20000000800 */
[----:B------:R-:W0:Y:S07]  /*0010*/  S2R R0, SR_TID.X ;  /* 0x0000000000007919 */ /* 0x000e2e0000002100 */
[----:B------:R-:W0:Y:S01]  /*0020*/  S2UR UR4, SR_CTAID.X ;  /* 0x00000000000479c3 */ /* 0x000e220000002500 */
[----:B------:R-:W1:Y:S07]  /*0030*/  LDCU UR5, c[0x0][0x398] ;  /* 0x00007300ff0577ac */ /* 0x000e6e0008000800 */
[----:B------:R-:W0:Y:S02]  /*0040*/  LDC R3, c[0x0][0x360] ;  /* 0x0000d800ff037b82 */ /* 0x000e240000000800 */
[----:B0-----:R-:W-:-:S05]  /*0050*/  IMAD R3, R3, UR4, R0 ;  /* 0x0000000403037c24 */ /* 0x001fca000f8e0200 */
[----:B-1----:R-:W-:-:S13]  /*0060*/  ISETP.GE.AND P0, PT, R3, UR5, PT ;  /* 0x0000000503007c0c */ /* 0x002fda000bf06270 */
[----:B------:R-:W-:Y:S05]  /*0070*/  @P0 EXIT ;  /* 0x000000000000094d */ /* 0x000fea0003800000 */
[----:B------:R-:W0:Y:S01]  /*0080*/  LDC.64 R4, c[0x0][0x390] ;  /* 0x0000e400ff047b82 */ /* 0x000e220000000a00 */
[----:B------:R-:W1:Y:S07]  /*0090*/  LDCU.64 UR6, c[0x0][0x358] ;  /* 0x00006b00ff0677ac */ /* 0x000e6e0008000a00 */
[----:B------:R-:W2:Y:S01]  /*00a0*/  LDC.64 R6, c[0x0][0x380] ;  /* 0x0000e000ff067b82 */ /* 0x000ea20000000a00 */
[----:B0-----:R-:W-:-:S06]  /*00b0*/  IMAD.WIDE R4, R3, 0x4, R4 ;  /* 0x0000000403047825 */ /* 0x001fcc00078e0204 */
[----:B-1----:R-:W2:Y:S02]  /*00c0*/  LDG.E R5, desc[UR6][R4.64] ;  /* 0x0000000604057981 */ /* 0x002ea4000c1e1900 */
[----:B--2---:R-:W-:-:S05]  /*00d0*/  IMAD.WIDE R6, R5, 0x4, R6 ;  /* 0x0000000405067825 */ /* 0x004fca00078e0206 */
[----:B------:R-:W2:Y:S04]  /*00e0*/  LDG.E R10, desc[UR6][R6.64] ;  /* 0x00000006060a7981 */ /* 0x000ea8000c1e1900 */
[----:B------:R-:W2:Y:S02]  /*00f0*/  LDG.E R3, desc[UR6][R6.64+0x4] ;  /* 0x0000040606037981 */ /* 0x000ea4000c1e1900 */
[----:B--2---:R-:W-:-:S13]  /*0100*/  ISETP.GE.AND P0, PT, R10, R3, PT ;  /* 0x000000030a00720c */ /* 0x004fda0003f06270 */
[----:B------:R-:W-:Y:S05]  /*0110*/  @P0 EXIT ;  /* 0x000000000000094d */ /* 0x000fea0003800000 */
[----:B------:R-:W0:Y:S01]  /*0120*/  LDC R2, c[0x0][0x3c0] ;  /* 0x0000f000ff027b82 */ /* 0x000e220000000800 */
[--C-:B------:R-:W-:Y:S01]  /*0130*/  IMAD.IADD R0, R3, 0x1, -R10.reuse ;  /* 0x0000000103007824 */ /* 0x100fe200078e0a0a */
[----:B------:R-:W1:Y:S01]  /*0140*/  LDCU UR5, c[0x0][0x39c] ;  /* 0x00007380ff0577ac */ /* 0x000e620008000800 */
[----:B------:R-:W-:Y:S03]  /*0150*/  BSSY.RECONVERGENT B0, `(.L_x_0) ;  /* 0x0000029000007945 */ /* 0x000fe60003800200 */
[----:B------:R-:W-:Y:S01]  /*0160*/  LOP3.LUT P0, R11, R0, 0x3, RZ, 0xc0, !PT ;  /* 0x00000003000b7812 */ /* 0x000fe2000780c0ff */
[----:B------:R-:W-:Y:S01]  /*0170*/  IMAD.MOV.U32 R0, RZ, RZ, R10 ;  /* 0x000000ffff007224 */ /* 0x000fe200078e000a */
[----:B0-----:R-:W-:-:S11]  /*0180*/  IADD3 R2, PT, PT, R2, 0x1, RZ ;  /* 0x0000000102027810 */ /* 0x001fd60007ffe0ff */
[----:B-1----:R-:W-:Y:S05]  /*0190*/  @!P0 BRA `(.L_x_1) ;  /* 0x0000000000908947 */ /* 0x002fea0003800000 */
[----:B------:R-:W0:Y:S01]  /*01a0*/  LDC.64 R4, c[0x0][0x3a8] ;  /* 0x0000ea00ff047b82 */ /* 0x000e220000000a00 */
[----:B------:R-:W-:Y:S02]  /*01b0*/  IMAD.MOV R11, RZ, RZ, -R11 ;  /* 0x000000ffff0b7224 */ /* 0x000fe400078e0a0b */
[----:B------:R-:W-:-:S05]  /*01c0*/  IMAD.MOV.U32 R0, RZ, RZ, R10 ;  /* 0x000000ffff007224 */ /* 0x000fca00078e000a */
[----:B------:R-:W1:Y:S08]  /*01d0*/  LDC.64 R6, c[0x0][0x3a0] ;  /* 0x0000e800ff067b82 */ /* 0x000e700000000a00 */
[----:B------:R-:W2:Y:S02]  /*01e0*/  LDC.64 R8, c[0x0][0x388] ;  /* 0x0000e200ff087b82 */ /* 0x000ea40000000a00 */
.L_x_4:
[----:B-12---:R-:W-:-:S06]  /*01f0*/  IMAD.WIDE R12, R0, 0x4, R8 ;  /* 0x00000004000c7825 */ /* 0x006fcc00078e0208 */
[----:B------:R-:W1:Y:S01]  /*0200*/  LDG.E R13, desc[UR6][R12.64] ;  /* 0x000000060c0d7981 */ /* 0x000e62000c1e1900 */
[----:B------:R-:W-:Y:S02]  /*0210*/  HFMA2 R17, -RZ, RZ, 0, 5.9604644775390625e-08 ;  /* 0x00000001ff117431 */ /* 0x000fe400000001ff */
[----:B-1----:R-:W-:-:S06]  /*0220*/  IMAD.WIDE R14, R13, 0x4, R6 ;  /* 0x000000040d0e7825 */ /* 0x002fcc00078e0206 */
[----:B------:R-:W2:Y:S01]  /*0230*/  ATOMG.E.EXCH.STRONG.GPU PT, R14, desc[UR6][R14.64], R17 ;  /* 0x800000110e0e79a8 */ /* 0x000ea2000c1ef106 */
[----:B------:R-:W-:Y:S01]  /*0240*/  VIADD R11, R11, 0x1 ;  /* 0x000000010b0b7836 */ /* 0x000fe20000000000 */
[----:B------:R-:W-:Y:S04]  /*0250*/  BSSY.RECONVERGENT B1, `(.L_x_2) ;  /* 0x0000016000017945 */ /* 0x000fe80003800200 */
[----:B------:R-:W-:Y:S02]  /*0260*/  ISETP.NE.AND P0, PT, R11, RZ, PT ;  /* 0x000000ff0b00720c */ /* 0x000fe40003f05270 */
[----:B--2---:R-:W-:-:S13]  /*0270*/  ISETP.NE.AND P1, PT, R14, RZ, PT ;  /* 0x000000ff0e00720c */ /* 0x004fda0003f25270 */
[----:B------:R-:W-:Y:S05]  /*0280*/  @P1 BRA `(.L_x_3) ;  /* 0x0000000000481947 */ /* 0x000fea0003800000 */
[----:B------:R-:W1:Y:S01]  /*0290*/  S2R R15, SR_LANEID ;  /* 0x00000000000f7919 */ /* 0x000e620000000000 */
[----:B------:R-:W-:Y:S01]  /*02a0*/  VOTEU.ANY UR4, UPT, PT ;  /* 0x0000000000047886 */ /* 0x000fe200038e0100 */
[----:B------:R-:W2:Y:S01]  /*02b0*/  LDC.64 R16, c[0x0][0x3b8] ;  /* 0x0000ee00ff107b82 */ /* 0x000ea20000000a00 */
[----:B------:R-:W1:Y:S08]  /*02c0*/  FLO.U32 R12, UR4 ;  /* 0x00000004000c7d00 */ /* 0x000e7000080e0000 */
[----:B------:R-:W2:Y:S01]  /*02d0*/  POPC R23, UR4 ;  /* 0x0000000400177d09 */ /* 0x000ea20008000000 */
[----:B-1----:R-:W-:Y:S01]  /*02e0*/  ISETP.EQ.U32.AND P1, PT, R12, R15, PT ;  /* 0x0000000f0c00720c */ /* 0x002fe20003f22070 */
[----:B0-----:R-:W-:-:S05]  /*02f0*/  IMAD.WIDE R14, R13, 0x4, R4 ;  /* 0x000000040d0e7825 */ /* 0x001fca00078e0204 */
[----:B------:R-:W-:Y:S07]  /*0300*/  STG.E desc[UR6][R14.64], R2 ;  /* 0x000000020e007986 */ /* 0x000fee000c101906 */
[----:B--2---:R-:W2:Y:S01]  /*0310*/  @P1 ATOMG.E.ADD.STRONG.GPU PT, R17, desc[UR6][R16.64], R23 ;  /* 0x80000017101119a8 */ /* 0x004ea200081ef106 */
[----:B------:R-:W0:Y:S02]  /*0320*/  S2R R18, SR_LTMASK ;  /* 0x0000000000127919 */ /* 0x000e240000003900 */
[----:B0-----:R-:W-:-:S06]  /*0330*/  LOP3.LUT R20, R18, UR4, RZ, 0xc0, !PT ;  /* 0x0000000412147c12 */ /* 0x001fcc000f8ec0ff */
[----:B------:R-:W0:Y:S01]  /*0340*/  POPC R20, R20 ;  /* 0x0000001400147309 */ /* 0x000e220000000000 */
[----:B--2---:R-:W0:Y:S02]  /*0350*/  SHFL.IDX PT, R21, R17, R12, 0x1f ;  /* 0x00001f0c11157589 */ /* 0x004e2400000e0000 */
[----:B0-----:R-:W-:-:S05]  /*0360*/  IMAD.IADD R21, R21, 0x1, R20 ;  /* 0x0000000115157824 */ /* 0x001fca00078e0214 */
[----:B------:R-:W-:-:S13]  /*0370*/  ISETP.GE.AND P1, PT, R21, UR5, PT ;  /* 0x0000000515007c0c */ /* 0x000fda000bf26270 */
[----:B------:R-:W0:Y:S02]  /*0380*/  @!P1 LDC.64 R18, c[0x0][0x3b0] ;  /* 0x0000ec00ff129b82 */ /* 0x000e240000000a00 */
[----:B0-----:R-:W-:-:S05]  /*0390*/  @!P1 IMAD.WIDE R18, R21, 0x4, R18 ;  /* 0x0000000415129825 */ /* 0x001fca00078e0212 */
[----:B------:R1:W-:Y:S02]  /*03a0*/  @!P1 STG.E desc[UR6][R18.64], R13 ;  /* 0x0000000d12009986 */ /* 0x0003e4000c101906 */
.L_x_3:
[----:B------:R-:W-:Y:S05]  /*03b0*/  BSYNC.RECONVERGENT B1 ;  /* 0x0000000000017941 */ /* 0x000fea0003800200 */
.L_x_2:
[----:B------:R-:W-:Y:S01]  /*03c0*/  IADD3 R0, PT, PT, R0, 0x1, RZ ;  /* 0x0000000100007810 */ /* 0x000fe20007ffe0ff */
[----:B------:R-:W-:Y:S06]  /*03d0*/  @P0 BRA `(.L_x_4) ;  /* 0xfffffffc00840947 */ /* 0x000fec000383ffff */
.L_x_1:
[----:B------:R-:W-:Y:S05]  /*03e0*/  BSYNC.RECONVERGENT B0 ;  /* 0x0000000000007941 */ /* 0x000fea0003800200 */
.L_x_0:
[----:B0-----:R-:W-:-:S05]  /*03f0*/  IMAD.IADD R4, R10, 0x1, -R3 ;  /* 0x000000010a047824 */ /* 0x001fca00078e0a03 */
[----:B------:R-:W-:-:S13]  /*0400*/  ISETP.GT.U32.AND P0, PT, R4, -0x4, PT ;  /* 0xfffffffc0400780c */ /* 0x000fda0003f04070 */
[----:B------:R-:W-:Y:S05]  /*0410*/  @P0 EXIT ;  /* 0x000000000000094d */ /* 0x000fea0003800000 */
[----:B------:R-:W0:Y:S01]  /*0420*/  LDC.64 R4, c[0x0][0x3a8] ;  /* 0x0000ea00ff047b82 */ /* 0x000e220000000a00 */
[----:B------:R-:W2:Y:S01]  /*0430*/  LDCU.64 UR4, c[0x0][0x388] ;  /* 0x00007100ff0477ac */ /* 0x000ea20008000a00 */
[----:B------:R-:W-:Y:S01]  /*0440*/  IMAD.IADD R3, R0, 0x1, -R3 ;  /* 0x0000000100037824 */ /* 0x000fe200078e0a03 */
[----:B------:R-:W3:Y:S05]  /*0450*/  LDCU UR9, c[0x0][0x39c] ;  /* 0x00007380ff0977ac */ /* 0x000eea0008000800 */
[----:B------:R-:W4:Y:S01]  /*0460*/  LDC.64 R6, c[0x0][0x3a0] ;  /* 0x0000e800ff067b82 */ /* 0x000f220000000a00 */
[----:B--2---:R-:W-:-:S04]  /*0470*/  UIADD3 UR4, UP0, UPT, UR4, 0x8, URZ ;  /* 0x0000000804047890 */ /* 0x004fc8000ff1e0ff */
[----:B---3--:R-:W-:-:S12]  /*0480*/  UIADD3.X UR5, UPT, UPT, URZ, UR5, URZ, UP0, !UPT ;  /* 0x00000005ff057290 */ /* 0x008fd800087fe4ff */
.L_x_13:
[----:B------:R-:W-:Y:S01]  /*0490*/  MOV R8, UR4 ;  /* 0x0000000400087c02 */ /* 0x000fe20008000f00 */
[----:B------:R-:W-:-:S04]  /*04a0*/  IMAD.U32 R9, RZ, RZ, UR5 ;  /* 0x00000005ff097e24 */ /* 0x000fc8000f8e00ff */
[----:B------:R-:W-:-:S05]  /*04b0*/  IMAD.WIDE R8, R0, 0x4, R8 ;  /* 0x0000000400087825 */ /* 0x000fca00078e0208 */
[----:B-12---:R-:W1:Y:S01]  /*04c0*/  LDG.E R11, desc[UR6][R8.64+-0x8] ;  /* 0xfffff806080b7981 */ /* 0x006e62000c1e1900 */
[----:B------:R-:W-:Y:S01]  /*04d0*/  MOV R10, 0x1 ;  /* 0x00000001000a7802 */ /* 0x000fe20000000f00 */
[----:B-1--4-:R-:W-:-:S06]  /*04e0*/  IMAD.WIDE R12, R11, 0x4, R6 ;  /* 0x000000040b0c7825 */ /* 0x012fcc00078e0206 */
[----:B------:R-:W2:Y:S01]  /*04f0*/  ATOMG.E.EXCH.STRONG.GPU PT, R12, desc[UR6][R12.64], R10 ;  /* 0x8000000a0c0c79a8 */ /* 0x000ea2000c1ef106 */
[----:B------:R-:W-:Y:S01]  /*0500*/  BSSY.RECONVERGENT B0, `(.L_x_5) ;  /* 0x0000015000007945 */ /* 0x000fe20003800200 */
        /* <DEDUP_REMOVED lines=20> */
.L_x_6:
[----:B------:R-:W-:Y:S05]  /*0650*/  BSYNC.RECONVERGENT B0 ;  /* 0x0000000000007941 */ /* 0x000fea0003800200 */
.L_x_5:
[----:B-1----:R-:W2:Y:S02]  /*0660*/  LDG.E R11, desc[UR6][R8.64+-0x4] ;  /* 0xfffffc06080b7981 */ /* 0x002ea4000c1e1900 */
[----:B--2---:R-:W-:-:S06]  /*0670*/  IMAD.WIDE R12, R11, 0x4, R6 ;  /* 0x000000040b0c7825 */ /* 0x004fcc00078e0206 */
        /* <DEDUP_REMOVED lines=17> */
[----:B0-----:R-:W-:-:S04]  /*0790*/  IADD3 R19, PT, PT, R19, R20, RZ ;  /* 0x0000001413137210 */ /* 0x001fc80007ffe0ff */
[----:B------:R-:W-:-:S13]  /*07a0*/  ISETP.GE.AND P0, PT, R19, UR9, PT ;  /* 0x0000000913007c0c */ /* 0x000fda000bf06270 */
[----:B------:R-:W0:Y:S02]  /*07b0*/  @!P0 LDC.64 R14, c[0x0][0x3b0] ;  /* 0x0000ec00ff0e8b82 */ /* 0x000e240000000a00 */
[----:B0-----:R-:W-:-:S05]  /*07c0*/  @!P0 IMAD.WIDE R14, R19, 0x4, R14 ;  /* 0x00000004130e8825 */ /* 0x001fca00078e020e */
[----:B------:R1:W-:Y:S02]  /*07d0*/  @!P0 STG.E desc[UR6][R14.64], R11 ;  /* 0x0000000b0e008986 */ /* 0x0003e4000c101906 */
.L_x_8:
[----:B------:R-:W-:Y:S05]  /*07e0*/  BSYNC.RECONVERGENT B0 ;  /* 0x0000000000007941 */ /* 0x000fea0003800200 */
.L_x_7:
        /* <DEDUP_REMOVED lines=24> */
.L_x_10:
[----:B------:R-:W-:Y:S05]  /*0970*/  BSYNC.RECONVERGENT B0 ;  /* 0x0000000000007941 */ /* 0x000fea0003800200 */
.L_x_9:
[----:B------:R-:W2:Y:S02]  /*0980*/  LDG.E R19, desc[UR6][R8.64+0x4] ;  /* 0x0000040608137981 */ /* 0x000ea4000c1e1900 */
[----:B--2---:R-:W-:-:S06]  /*0990*/  IMAD.WIDE R12, R19, 0x4, R6 ;  /* 0x00000004130c7825 */ /* 0x004fcc00078e0206 */
[----:B------:R-:W2:Y:S01]  /*09a0*/  ATOMG.E.EXCH.STRONG.GPU PT, R12, desc[UR6][R12.64], R10 ;  /* 0x8000000a0c0c79a8 */ /* 0x000ea2000c1ef106 */
[----:B------:R-:W-:Y:S01]  /*09b0*/  IADD3 R3, PT, PT, R3, 0x4, RZ ;  /* 0x0000000403037810 */ /* 0x000fe20007ffe0ff */
[----:B------:R-:W-:Y:S03]  /*09c0*/  BSSY.RECONVERGENT B0, `(.L_x_11) ;  /* 0x0000016000007945 */ /* 0x000fe60003800200 */
[----:B------:R-:W-:Y:S02]  /*09d0*/  ISETP.NE.AND P0, PT, R3, RZ, PT ;  /* 0x000000ff0300720c */ /* 0x000fe40003f05270 */
[----:B--2---:R-:W-:-:S13]  /*09e0*/  ISETP.NE.AND P1, PT, R12, RZ, PT ;  /* 0x000000ff0c00720c */ /* 0x004fda0003f25270 */
[----:B------:R-:W-:Y:S05]  /*09f0*/  @P1 BRA `(.L_x_12) ;  /* 0x0000000000481947 */ /* 0x000fea0003800000 */
[----:B------:R-:W2:Y:S01]  /*0a00*/  S2R R9, SR_LANEID ;  /* 0x0000000000097919 */ /* 0x000ea20000000000 */
[----:B------:R-:W-:Y:S01]  /*0a10*/  VOTEU.ANY UR8, UPT, PT ;  /* 0x0000000000087886 */ /* 0x000fe200038e0100 */
[----:B------:R-:W3:Y:S01]  /*0a20*/  LDC.64 R12, c[0x0][0x3b8] ;  /* 0x0000ee00ff0c7b82 */ /* 0x000ee20000000a00 */
[----:B-1----:R-:W2:Y:S08]  /*0a30*/  FLO.U32 R14, UR8 ;  /* 0x00000008000e7d00 */ /* 0x002eb000080e0000 */
[----:B------:R-:W3:Y:S01]  /*0a40*/  POPC R17, UR8 ;  /* 0x0000000800117d09 */ /* 0x000ee20008000000 */
[----:B--2---:R-:W-:Y:S01]  /*0a50*/  ISETP.EQ.U32.AND P1, PT, R14, R9, PT ;  /* 0x000000090e00720c */ /* 0x004fe20003f22070 */
[----:B0-----:R-:W-:-:S05]  /*0a60*/  IMAD.WIDE R8, R19, 0x4, R4 ;  /* 0x0000000413087825 */ /* 0x001fca00078e0204 */
[----:B------:R-:W-:Y:S07]  /*0a70*/  STG.E desc[UR6][R8.64], R2 ;  /* 0x0000000208007986 */ /* 0x000fee000c101906 */
[----:B---3--:R-:W2:Y:S01]  /*0a80*/  @P1 ATOMG.E.ADD.STRONG.GPU PT, R13, desc[UR6][R12.64], R17 ;  /* 0x800000110c0d19a8 */ /* 0x008ea200081ef106 */
        /* <DEDUP_REMOVED lines=9> */
.L_x_12:
[----:B------:R-:W-:Y:S05]  /*0b20*/  BSYNC.RECONVERGENT B0 ;  /* 0x0000000000007941 */ /* 0x000fea0003800200 */
.L_x_11:
[----:B------:R-:W-:Y:S01]  /*0b30*/  IADD3 R0, PT, PT, R0, 0x4, RZ ;  /* 0x0000000400007810 */ /* 0x000fe20007ffe0ff */
[----:B------:R-:W-:Y:S06]  /*0b40*/  @P0 BRA `(.L_x_13) ;  /* 0xfffffff800500947 */ /* 0x000fec000383ffff */
[----:B------:R-:W-:Y:S05]  /*0b50*/  EXIT ;  /* 0x000000000000794d */ /* 0x000fea0003800000 */
.L_x_14:
[----:B------:R-:W-:-:S00]  /*0b60*/  BRA `(.L_x_14) ;  /* 0xfffffffc00fc7947 */ /* 0x000fc0000383ffff */
[----:B------:R-:W-:-:S00]  /*0b70*/  NOP ;  /* 0x0000000000007918 */ /* 0x000fc00000000000 */
        /* <DEDUP_REMOVED lines=8> */
.L_x_15:


//--------------------- .nv.shared.reserved.0     --------------------------
	.section	.nv.shared.reserved.0,"aw",@nobits
	.weak		__nv_reservedSMEM_offset_0_alias
	.size		__nv_reservedSMEM_offset_0_alias, 0, 64
	.other		__nv_reservedSMEM_offset_0_alias,@"STO_CUDA_RESERVED_SHARED STV_DEFAULT"
__nv_reservedSMEM_offset_0_alias:
	.zero		0
	.zero		64


//--------------------- .nv.constant0._Z16bfs_round_kernelPKiS0_S0_iiPiS1_S1_S1_i --------------------------
	.section	.nv.constant0._Z16bfs_round_kernelPKiS0_S0_iiPiS1_S1_S1_i,"a",@progbits
	.sectionflags	@""
	.align	4
.nv.constant0._Z16bfs_round_kernelPKiS0_S0_iiPiS1_S1_S1_i:
	.zero		964


//--------------------- SYMBOLS --------------------------

	.type		.nv.reservedSmem.offset0,@object
	.size		.nv.reservedSmem.offset0,0x4
